//
// Generated by NVIDIA NVVM Compiler
//
// Compiler Build ID: CL-36424714
// Cuda compilation tools, release 13.0, V13.0.88
// Based on NVVM 20.0.0
//

.version 9.0
.target sm_100
.address_size 64

	// .globl	_Z16trapezoidal_rulePdddi

.visible .entry _Z16trapezoidal_rulePdddi(
	.param .u64 .ptr .align 1 _Z16trapezoidal_rulePdddi_param_0,
	.param .f64 _Z16trapezoidal_rulePdddi_param_1,
	.param .f64 _Z16trapezoidal_rulePdddi_param_2,
	.param .u32 _Z16trapezoidal_rulePdddi_param_3
)
{
	.reg .pred 	%p<7>;
	.reg .b32 	%r<35>;
	.reg .b64 	%rd<5>;
	.reg .b64 	%fd<56>;

	ld.param.u64 	%rd1, [_Z16trapezoidal_rulePdddi_param_0];
	ld.param.f64 	%fd10, [_Z16trapezoidal_rulePdddi_param_1];
	ld.param.f64 	%fd11, [_Z16trapezoidal_rulePdddi_param_2];
	ld.param.u32 	%r15, [_Z16trapezoidal_rulePdddi_param_3];
	mov.u32 	%r16, %ctaid.x;
	mov.u32 	%r17, %ntid.x;
	mov.u32 	%r18, %tid.x;
	mad.lo.s32 	%r1, %r16, %r17, %r18;
	sub.f64 	%fd12, %fd11, %fd10;
	cvt.rn.f64.s32 	%fd13, %r15;
	div.rn.f64 	%fd1, %fd12, %fd13;
	mov.u32 	%r19, %nctaid.x;
	mul.lo.s32 	%r20, %r19, %r17;
	div.s32 	%r21, %r15, %r20;
	mul.lo.s32 	%r2, %r21, %r1;
	add.s32 	%r22, %r20, -1;
	setp.eq.s32 	%p1, %r1, %r22;
	add.s32 	%r23, %r2, %r21;
	selp.b32 	%r3, %r15, %r23, %p1;
	cvt.rn.f64.s32 	%fd14, %r2;
	fma.rn.f64 	%fd15, %fd1, %fd14, %fd10;
	cvt.rn.f64.s32 	%fd16, %r3;
	fma.rn.f64 	%fd17, %fd1, %fd16, %fd10;
	fma.rn.f64 	%fd18, %fd15, %fd15, 0d3FF0000000000000;
	mov.f64 	%fd19, 0d4010000000000000;
	div.rn.f64 	%fd20, %fd19, %fd18;
	fma.rn.f64 	%fd21, %fd17, %fd17, 0d3FF0000000000000;
	div.rn.f64 	%fd22, %fd19, %fd21;
	add.f64 	%fd23, %fd20, %fd22;
	mul.f64 	%fd55, %fd23, 0d3FE0000000000000;
	add.s32 	%r34, %r2, 1;
	setp.ge.s32 	%p2, %r34, %r3;
	@%p2 bra 	$L__BB0_7;
	not.b32 	%r24, %r2;
	add.s32 	%r25, %r3, %r24;
	and.b32  	%r5, %r25, 3;
	setp.eq.s32 	%p3, %r5, 0;
	@%p3 bra 	$L__BB0_5;
	neg.s32 	%r32, %r5;
	mov.u32 	%r31, %r2;
$L__BB0_3:
	.pragma "nounroll";
	add.s32 	%r31, %r31, 1;
	cvt.rn.f64.s32 	%fd25, %r31;
	fma.rn.f64 	%fd26, %fd1, %fd25, %fd10;
	fma.rn.f64 	%fd27, %fd26, %fd26, 0d3FF0000000000000;
	mov.f64 	%fd28, 0d4010000000000000;
	div.rn.f64 	%fd29, %fd28, %fd27;
	add.f64 	%fd55, %fd55, %fd29;
	add.s32 	%r32, %r32, 1;
	setp.ne.s32 	%p4, %r32, 0;
	@%p4 bra 	$L__BB0_3;
	add.s32 	%r34, %r31, 1;
$L__BB0_5:
	sub.s32 	%r26, %r3, %r2;
	add.s32 	%r27, %r26, -2;
	setp.lt.u32 	%p5, %r27, 3;
	@%p5 bra 	$L__BB0_7;
$L__BB0_6:
	cvt.rn.f64.s32 	%fd30, %r34;
	fma.rn.f64 	%fd31, %fd1, %fd30, %fd10;
	fma.rn.f64 	%fd32, %fd31, %fd31, 0d3FF0000000000000;
	mov.f64 	%fd33, 0d4010000000000000;
	div.rn.f64 	%fd34, %fd33, %fd32;
	add.f64 	%fd35, %fd55, %fd34;
	add.s32 	%r28, %r34, 1;
	cvt.rn.f64.s32 	%fd36, %r28;
	fma.rn.f64 	%fd37, %fd1, %fd36, %fd10;
	fma.rn.f64 	%fd38, %fd37, %fd37, 0d3FF0000000000000;
	div.rn.f64 	%fd39, %fd33, %fd38;
	add.f64 	%fd40, %fd35, %fd39;
	add.s32 	%r29, %r34, 2;
	cvt.rn.f64.s32 	%fd41, %r29;
	fma.rn.f64 	%fd42, %fd1, %fd41, %fd10;
	fma.rn.f64 	%fd43, %fd42, %fd42, 0d3FF0000000000000;
	div.rn.f64 	%fd44, %fd33, %fd43;
	add.f64 	%fd45, %fd40, %fd44;
	add.s32 	%r30, %r34, 3;
	cvt.rn.f64.s32 	%fd46, %r30;
	fma.rn.f64 	%fd47, %fd1, %fd46, %fd10;
	fma.rn.f64 	%fd48, %fd47, %fd47, 0d3FF0000000000000;
	div.rn.f64 	%fd49, %fd33, %fd48;
	add.f64 	%fd55, %fd45, %fd49;
	add.s32 	%r34, %r34, 4;
	setp.ne.s32 	%p6, %r34, %r3;
	@%p6 bra 	$L__BB0_6;
$L__BB0_7:
	cvta.to.global.u64 	%rd2, %rd1;
	mul.f64 	%fd50, %fd1, %fd55;
	mul.wide.s32 	%rd3, %r1, 8;
	add.s64 	%rd4, %rd2, %rd3;
	st.global.f64 	[%rd4], %fd50;
	ret;

}


// ===== COMPILED SASS (sm_100) =====

	.target	sm_100

	.elftype	@"ET_EXEC"


//--------------------- .note.nv.tkinfo           --------------------------
	.section	.note.nv.tkinfo,"",@"SHT_NOTE"
	.sectionflags	@"SHF_NOTE_NV_TKINFO"
	.tkinfo
        /*0018*/ 	.word	0x00000002
        /*0030*/ 	.string	""
        /*0030*/ 	.string	"ptxas"
        /*0030*/ 	.string	"Cuda compilation tools, release 13.0, V13.0.88"
        /*0030*/ 	.string	"Build cuda_13.0.r13.0/compiler.36424714_0"
        /*0030*/ 	.string	"-arch sm_100 -m 64 "



//--------------------- .note.nv.cuinfo           --------------------------
	.section	.note.nv.cuinfo,"",@"SHT_NOTE"
	.sectionflags	@"SHF_NOTE_NV_CUINFO"
        /*0018*/ 	.short	0x0002
        /*001a*/ 	.short	0x0064
        /*001c*/ 	.short	0x0082
	.zero		2


//--------------------- .nv.info                  --------------------------
	.section	.nv.info,"",@"SHT_CUDA_INFO"
	.align	4


	//----- nvinfo : EIATTR_REGCOUNT
	.align		4
        /*0000*/ 	.byte	0x04, 0x2f
        /*0002*/ 	.short	(.L_1 - .L_0)
	.align		4
.L_0:
        /*0004*/ 	.word	index@(_Z16trapezoidal_rulePdddi)
        /*0008*/ 	.word	0x00000020


	//----- nvinfo : EIATTR_FRAME_SIZE
	.align		4
.L_1:
        /*000c*/ 	.byte	0x04, 0x11
        /*000e*/ 	.short	(.L_3 - .L_2)
	.align		4
.L_2:
        /*0010*/ 	.word	index@($__internal_0_$__cuda_sm20_div_rn_f64_full)
        /*0014*/ 	.word	0x00000000


	//----- nvinfo : EIATTR_FRAME_SIZE
	.align		4
.L_3:
        /*0018*/ 	.byte	0x04, 0x11
        /*001a*/ 	.short	(.L_5 - .L_4)
	.align		4
.L_4:
        /*001c*/ 	.word	index@(_Z16trapezoidal_rulePdddi)
        /*0020*/ 	.word	0x00000000


	//----- nvinfo : EIATTR_MIN_STACK_SIZE
	.align		4
.L_5:
        /*0024*/ 	.byte	0x04, 0x12
        /*0026*/ 	.short	(.L_7 - .L_6)
	.align		4
.L_6:
        /*0028*/ 	.word	index@(_Z16trapezoidal_rulePdddi)
        /*002c*/ 	.word	0x00000000
.L_7:


//--------------------- .nv.compat                --------------------------
	.section	.nv.compat,"",@"SHT_CUDA_COMPAT_INFO"
	.align	4
        /*0000*/ 	.byte	0x02, 0x09, 0x00, 0x00, 0x02, 0x02, 0x01, 0x00, 0x02, 0x05, 0x05, 0x00, 0x03, 0x07, 0x01, 0x01
        /*0010*/ 	.byte	0x02, 0x03, 0x00, 0x00, 0x02, 0x06, 0x01, 0x00, 0x04, 0x0b, 0x08, 0x00, 0x01, 0x00, 0x00, 0x00
        /*0020*/ 	.byte	0x00, 0x00, 0x00, 0x00


//--------------------- .nv.info._Z16trapezoidal_rulePdddi --------------------------
	.section	.nv.info._Z16trapezoidal_rulePdddi,"",@"SHT_CUDA_INFO"
	.sectionflags	@""
	.align	4


	//----- nvinfo : EIATTR_CUDA_API_VERSION
	.align		4
        /*0000*/ 	.byte	0x04, 0x37
        /*0002*/ 	.short	(.L_9 - .L_8)
.L_8:
        /*0004*/ 	.word	0x00000082


	//----- nvinfo : EIATTR_KPARAM_INFO
	.align		4
.L_9:
        /*0008*/ 	.byte	0x04, 0x17
        /*000a*/ 	.short	(.L_11 - .L_10)
.L_10:
        /*000c*/ 	.word	0x00000000
        /*0010*/ 	.short	0x0003
        /*0012*/ 	.short	0x0018
        /*0014*/ 	.byte	0x00, 0xf0, 0x11, 0x00


	//----- nvinfo : EIATTR_KPARAM_INFO
	.align		4
.L_11:
        /*0018*/ 	.byte	0x04, 0x17
        /*001a*/ 	.short	(.L_13 - .L_12)
.L_12:
        /*001c*/ 	.word	0x00000000
        /*0020*/ 	.short	0x0002
        /*0022*/ 	.short	0x0010
        /*0024*/ 	.byte	0x00, 0xf0, 0x21, 0x00


	//----- nvinfo : EIATTR_KPARAM_INFO
	.align		4
.L_13:
        /*0028*/ 	.byte	0x04, 0x17
        /*002a*/ 	.short	(.L_15 - .L_14)
.L_14:
        /*002c*/ 	.word	0x00000000
        /*0030*/ 	.short	0x0001
        /*0032*/ 	.short	0x0008
        /*0034*/ 	.byte	0x00, 0xf0, 0x21, 0x00


	//----- nvinfo : EIATTR_KPARAM_INFO
	.align		4
.L_15:
        /*0038*/ 	.byte	0x04, 0x17
        /*003a*/ 	.short	(.L_17 - .L_16)
.L_16:
        /*003c*/ 	.word	0x00000000
        /*0040*/ 	.short	0x0000
        /*0042*/ 	.short	0x0000
        /*0044*/ 	.byte	0x00, 0xf5, 0x21, 0x00


	//----- nvinfo : EIATTR_SPARSE_MMA_MASK
	.align		4
.L_17:
        /*0048*/ 	.byte	0x03, 0x50
        /*004a*/ 	.short	0x0000


	//----- nvinfo : EIATTR_MAXREG_COUNT
	.align		4
        /*004c*/ 	.byte	0x03, 0x1b
        /*004e*/ 	.short	0x00ff


	//----- nvinfo : EIATTR_MERCURY_ISA_VERSION
	.align		4
        /*0050*/ 	.byte	0x03, 0x5f
        /*0052*/ 	.short	0x0101


	//----- nvinfo : EIATTR_VRC_CTA_INIT_COUNT
	.align		4
        /*0054*/ 	.byte	0x02, 0x4a
	.zero		1
	.zero		1


	//----- nvinfo : EIATTR_EXIT_INSTR_OFFSETS
	.align		4
        /*0058*/ 	.byte	0x04, 0x1c
        /*005a*/ 	.short	(.L_19 - .L_18)


	//   ....[0]....
.L_18:
        /*005c*/ 	.word	0x000010b0


	//----- nvinfo : EIATTR_CRS_STACK_SIZE
	.align		4
.L_19:
        /*0060*/ 	.byte	0x04, 0x1e
        /*0062*/ 	.short	(.L_21 - .L_20)
.L_20:
        /*0064*/ 	.word	0x00000000


	//----- nvinfo : EIATTR_CBANK_PARAM_SIZE
	.align		4
.L_21:
        /*0068*/ 	.byte	0x03, 0x19
        /*006a*/ 	.short	0x001c


	//----- nvinfo : EIATTR_PARAM_CBANK
	.align		4
        /*006c*/ 	.byte	0x04, 0x0a
        /*006e*/ 	.short	(.L_23 - .L_22)
	.align		4
.L_22:
        /*0070*/ 	.word	index@(.nv.constant0._Z16trapezoidal_rulePdddi)
        /*0074*/ 	.short	0x0380
        /*0076*/ 	.short	0x001c


	//----- nvinfo : EIATTR_SW_WAR
	.align		4
.L_23:
        /*0078*/ 	.byte	0x04, 0x36
        /*007a*/ 	.short	(.L_25 - .L_24)
.L_24:
        /*007c*/ 	.word	0x00000008
.L_25:


//--------------------- .nv.callgraph             --------------------------
	.section	.nv.callgraph,"",@"SHT_CUDA_CALLGRAPH"
	.align	4
	.sectionentsize	8
	.align		4
        /*0000*/ 	.word	0x00000000
	.align		4
        /*0004*/ 	.word	0xffffffff
	.align		4
        /*0008*/ 	.word	0x00000000
	.align		4
        /*000c*/ 	.word	0xfffffffe
	.align		4
        /*0010*/ 	.word	0x00000000
	.align		4
        /*0014*/ 	.word	0xfffffffd
	.align		4
        /*0018*/ 	.word	0x00000000
	.align		4
        /*001c*/ 	.word	0xfffffffc


//--------------------- .text._Z16trapezoidal_rulePdddi --------------------------
	.section	.text._Z16trapezoidal_rulePdddi,"ax",@progbits
	.align	128
        .global         _Z16trapezoidal_rulePdddi
        .type           _Z16trapezoidal_rulePdddi,@function
        .size           _Z16trapezoidal_rulePdddi,(.L_x_28 - _Z16trapezoidal_rulePdddi)
        .other          _Z16trapezoidal_rulePdddi,@"STO_CUDA_ENTRY STV_DEFAULT"
_Z16trapezoidal_rulePdddi:
.text._Z16trapezoidal_rulePdddi:
[----:B------:R-:W-:Y:S01]  /*0000*/  LDC R1, c[0x0][0x37c] ;  /* 0x0000df00ff017b82 */ /* 0x000fe20000000800 */
[----:B------:R-:W0:Y:S01]  /*0010*/  LDCU UR4, c[0x0][0x398] ;  /* 0x00007300ff0477ac */ /* 0x000e220008000800 */
[----:B------:R-:W-:-:S06]  /*0020*/  IMAD.MOV.U32 R2, RZ, RZ, 0x1 ;  /* 0x00000001ff027424 */ /* 0x000fcc00078e00ff */
[----:B------:R-:W1:Y:S01]  /*0030*/  LDC.64 R16, c[0x0][0x388] ;  /* 0x0000e200ff107b82 */ /* 0x000e620000000a00 */
[----:B------:R-:W2:Y:S07]  /*0040*/  S2R R9, SR_TID.X ;  /* 0x0000000000097919 */ /* 0x000eae0000002100 */
[----:B------:R-:W2:Y:S01]  /*0050*/  LDC R0, c[0x0][0x360] ;  /* 0x0000d800ff007b82 */ /* 0x000ea20000000800 */
[----:B0-----:R-:W0:Y:S01]  /*0060*/  I2F.F64 R18, UR4 ;  /* 0x0000000400127d12 */ /* 0x001e220008201c00 */
[----:B------:R-:W1:Y:S07]  /*0070*/  LDCU.64 UR4, c[0x0][0x390] ;  /* 0x00007200ff0477ac */ /* 0x000e6e0008000a00 */
[----:B0-----:R-:W0:Y:S01]  /*0080*/  MUFU.RCP64H R3, R19 ;  /* 0x0000001300037308 */ /* 0x001e220000001800 */
[----:B-1----:R-:W-:Y:S01]  /*0090*/  DADD R16, -R16, UR4 ;  /* 0x0000000410107e29 */ /* 0x002fe20008000100 */
[----:B------:R-:W2:Y:S09]  /*00a0*/  S2UR UR4, SR_CTAID.X ;  /* 0x00000000000479c3 */ /* 0x000eb20000002500 */
[----:B------:R-:W-:Y:S01]  /*00b0*/  FSETP.GEU.AND P1, PT, |R17|, 6.5827683646048100446e-37, PT ;  /* 0x036000001100780b */ /* 0x000fe20003f2e200 */
[----:B0-----:R-:W-:-:S08]  /*00c0*/  DFMA R4, -R18, R2, 1 ;  /* 0x3ff000001204742b */ /* 0x001fd00000000102 */
[----:B------:R-:W-:-:S08]  /*00d0*/  DFMA R4, R4, R4, R4 ;  /* 0x000000040404722b */ /* 0x000fd00000000004 */
[----:B------:R-:W-:-:S08]  /*00e0*/  DFMA R4, R2, R4, R2 ;  /* 0x000000040204722b */ /* 0x000fd00000000002 */
[----:B------:R-:W-:-:S08]  /*00f0*/  DFMA R2, -R18, R4, 1 ;  /* 0x3ff000001202742b */ /* 0x000fd00000000104 */
[----:B------:R-:W-:-:S08]  /*0100*/  DFMA R2, R4, R2, R4 ;  /* 0x000000020402722b */ /* 0x000fd00000000004 */
[----:B------:R-:W-:-:S08]  /*0110*/  DMUL R4, R16, R2 ;  /* 0x0000000210047228 */ /* 0x000fd00000000000 */
[----:B------:R-:W-:-:S08]  /*0120*/  DFMA R6, -R18, R4, R16 ;  /* 0x000000041206722b */ /* 0x000fd00000000110 */
[----:B------:R-:W-:Y:S01]  /*0130*/  DFMA R4, R2, R6, R4 ;  /* 0x000000060204722b */ /* 0x000fe20000000004 */
[----:B--2---:R-:W-:-:S09]  /*0140*/  IMAD R6, R0, UR4, R9 ;  /* 0x0000000400067c24 */ /* 0x004fd2000f8e0209 */
[----:B------:R-:W-:-:S05]  /*0150*/  FFMA R2, RZ, R19, R5 ;  /* 0x00000013ff027223 */ /* 0x000fca0000000005 */
[----:B------:R-:W-:-:S13]  /*0160*/  FSETP.GT.AND P0, PT, |R2|, 1.469367938527859385e-39, PT ;  /* 0x001000000200780b */ /* 0x000fda0003f04200 */
[----:B------:R-:W-:Y:S05]  /*0170*/  @P0 BRA P1, `(.L_x_0) ;  /* 0x0000000000100947 */ /* 0x000fea0000800000 */
[----:B------:R-:W-:-:S07]  /*0180*/  MOV R8, 0x1a0 ;  /* 0x000001a000087802 */ /* 0x000fce0000000f00 */
[----:B------:R-:W-:Y:S05]  /*0190*/  CALL.REL.NOINC `($__internal_0_$__cuda_sm20_div_rn_f64_full) ;  /* 0x0000000c00c87944 */ /* 0x000fea0003c00000 */
[----:B------:R-:W-:Y:S02]  /*01a0*/  IMAD.MOV.U32 R4, RZ, RZ, R10 ;  /* 0x000000ffff047224 */ /* 0x000fe400078e000a */
[----:B------:R-:W-:-:S07]  /*01b0*/  IMAD.MOV.U32 R5, RZ, RZ, R11 ;  /* 0x000000ffff057224 */ /* 0x000fce00078e000b */
.L_x_0:
[----:B------:R-:W0:Y:S01]  /*01c0*/  LDCU UR4, c[0x0][0x370] ;  /* 0x00006e00ff0477ac */ /* 0x000e220008000800 */
[----:B------:R-:W-:Y:S01]  /*01d0*/  BSSY.RECONVERGENT B0, `(.L_x_1) ;  /* 0x0000038000007945 */ /* 0x000fe20003800200 */
[----:B0-----:R-:W-:Y:S01]  /*01e0*/  IMAD R3, R0, UR4, RZ ;  /* 0x0000000400037c24 */ /* 0x001fe2000f8e02ff */
[----:B------:R-:W0:Y:S01]  /*01f0*/  LDCU.64 UR4, c[0x0][0x388] ;  /* 0x00007100ff0477ac */ /* 0x000e220008000a00 */
[----:B------:R-:W1:Y:S03]  /*0200*/  LDC R0, c[0x0][0x398] ;  /* 0x0000e600ff007b82 */ /* 0x000e660000000800 */
[-C--:B------:R-:W-:Y:S02]  /*0210*/  IABS R10, R3.reuse ;  /* 0x00000003000a7213 */ /* 0x080fe40000000000 */
[----:B------:R-:W-:Y:S02]  /*0220*/  IABS R12, R3 ;  /* 0x00000003000c7213 */ /* 0x000fe40000000000 */
[----:B------:R-:W2:Y:S08]  /*0230*/  I2F.RP R2, R10 ;  /* 0x0000000a00027306 */ /* 0x000eb00000209400 */
[----:B--2---:R-:W2:Y:S01]  /*0240*/  MUFU.RCP R2, R2 ;  /* 0x0000000200027308 */ /* 0x004ea20000001000 */
[----:B-1----:R-:W-:Y:S01]  /*0250*/  IABS R11, R0 ;  /* 0x00000000000b7213 */ /* 0x002fe20000000000 */
[----:B--2---:R-:W-:-:S06]  /*0260*/  VIADD R8, R2, 0xffffffe ;  /* 0x0ffffffe02087836 */ /* 0x004fcc0000000000 */
[----:B------:R1:W2:Y:S02]  /*0270*/  F2I.FTZ.U32.TRUNC.NTZ R9, R8 ;  /* 0x0000000800097305 */ /* 0x0002a4000021f000 */
[----:B-1----:R-:W-:Y:S02]  /*0280*/  IMAD.MOV.U32 R8, RZ, RZ, RZ ;  /* 0x000000ffff087224 */ /* 0x002fe400078e00ff */
[----:B--2---:R-:W-:-:S04]  /*0290*/  IMAD.MOV R7, RZ, RZ, -R9 ;  /* 0x000000ffff077224 */ /* 0x004fc800078e0a09 */
[----:B------:R-:W-:-:S04]  /*02a0*/  IMAD R7, R7, R10, RZ ;  /* 0x0000000a07077224 */ /* 0x000fc800078e02ff */
[----:B------:R-:W-:Y:S01]  /*02b0*/  IMAD.HI.U32 R9, R9, R7, R8 ;  /* 0x0000000709097227 */ /* 0x000fe200078e0008 */
[----:B------:R-:W-:-:S05]  /*02c0*/  IADD3 R7, PT, PT, RZ, -R12, RZ ;  /* 0x8000000cff077210 */ /* 0x000fca0007ffe0ff */
[----:B------:R-:W-:-:S04]  /*02d0*/  IMAD.HI.U32 R2, R9, R11, RZ ;  /* 0x0000000b09027227 */ /* 0x000fc800078e00ff */
[----:B------:R-:W-:-:S05]  /*02e0*/  IMAD R7, R2, R7, R11 ;  /* 0x0000000702077224 */ /* 0x000fca00078e020b */
[----:B------:R-:W-:-:S13]  /*02f0*/  ISETP.GT.U32.AND P1, PT, R10, R7, PT ;  /* 0x000000070a00720c */ /* 0x000fda0003f24070 */
[----:B------:R-:W-:Y:S02]  /*0300*/  @!P1 IMAD.IADD R7, R7, 0x1, -R10 ;  /* 0x0000000107079824 */ /* 0x000fe400078e0a0a */
[----:B------:R-:W-:Y:S01]  /*0310*/  @!P1 VIADD R2, R2, 0x1 ;  /* 0x0000000102029836 */ /* 0x000fe20000000000 */
[----:B------:R-:W-:Y:S02]  /*0320*/  ISETP.NE.AND P1, PT, R3, RZ, PT ;  /* 0x000000ff0300720c */ /* 0x000fe40003f25270 */
[----:B------:R-:W-:Y:S02]  /*0330*/  ISETP.GE.U32.AND P0, PT, R7, R10, PT ;  /* 0x0000000a0700720c */ /* 0x000fe40003f06070 */
[----:B------:R-:W-:-:S04]  /*0340*/  LOP3.LUT R7, R3, R0, RZ, 0x3c, !PT ;  /* 0x0000000003077212 */ /* 0x000fc800078e3cff */
[----:B------:R-:W-:-:S07]  /*0350*/  ISETP.GE.AND P2, PT, R7, RZ, PT ;  /* 0x000000ff0700720c */ /* 0x000fce0003f46270 */
[----:B------:R-:W-:-:S06]  /*0360*/  @P0 VIADD R2, R2, 0x1 ;  /* 0x0000000102020836 */ /* 0x000fcc0000000000 */
[----:B------:R-:W-:Y:S01]  /*0370*/  @!P2 IMAD.MOV R2, RZ, RZ, -R2 ;  /* 0x000000ffff02a224 */ /* 0x000fe200078e0a02 */
[----:B------:R-:W-:Y:S01]  /*0380*/  @!P1 LOP3.LUT R2, RZ, R3, RZ, 0x33, !PT ;  /* 0x00000003ff029212 */ /* 0x000fe200078e33ff */
[----:B------:R-:W-:-:S04]  /*0390*/  VIADD R3, R3, 0xffffffff ;  /* 0xffffffff03037836 */ /* 0x000fc80000000000 */
[C---:B------:R-:W-:Y:S01]  /*03a0*/  IMAD R25, R6.reuse, R2, RZ ;  /* 0x0000000206197224 */ /* 0x040fe200078e02ff */
[----:B------:R-:W-:-:S03]  /*03b0*/  ISETP.NE.AND P0, PT, R6, R3, PT ;  /* 0x000000030600720c */ /* 0x000fc60003f05270 */
[----:B------:R-:W0:Y:S10]  /*03c0*/  I2F.F64 R8, R25 ;  /* 0x0000001900087312 */ /* 0x000e340000201c00 */
[----:B------:R-:W-:-:S04]  /*03d0*/  @P0 IADD3 R0, PT, PT, R2, R25, RZ ;  /* 0x0000001902000210 */ /* 0x000fc80007ffe0ff */
[----:B------:R-:W1:Y:S01]  /*03e0*/  I2F.F64 R22, R0 ;  /* 0x0000000000167312 */ /* 0x000e620000201c00 */
[----:B0-----:R-:W-:-:S08]  /*03f0*/  DFMA R8, R8, R4, UR4 ;  /* 0x0000000408087e2b */ /* 0x001fd00008000004 */
[----:B------:R-:W-:Y:S01]  /*0400*/  DFMA R18, R8, R8, 1 ;  /* 0x3ff000000812742b */ /* 0x000fe20000000008 */
[----:B------:R-:W-:-:S05]  /*0410*/  IMAD.MOV.U32 R8, RZ, RZ, 0x1 ;  /* 0x00000001ff087424 */ /* 0x000fca00078e00ff */
[----:B------:R-:W0:Y:S01]  /*0420*/  MUFU.RCP64H R9, R19 ;  /* 0x0000001300097308 */ /* 0x000e220000001800 */
[----:B-1----:R-:W-:Y:S02]  /*0430*/  DFMA R22, R22, R4, UR4 ;  /* 0x0000000416167e2b */ /* 0x002fe40008000004 */
[----:B0-----:R-:W-:-:S08]  /*0440*/  DFMA R10, -R18, R8, 1 ;  /* 0x3ff00000120a742b */ /* 0x001fd00000000108 */
[----:B------:R-:W-:-:S08]  /*0450*/  DFMA R10, R10, R10, R10 ;  /* 0x0000000a0a0a722b */ /* 0x000fd0000000000a */
[----:B------:R-:W-:-:S08]  /*0460*/  DFMA R10, R8, R10, R8 ;  /* 0x0000000a080a722b */ /* 0x000fd00000000008 */
[----:B------:R-:W-:-:S08]  /*0470*/  DFMA R8, -R18, R10, 1 ;  /* 0x3ff000001208742b */ /* 0x000fd0000000010a */
[----:B------:R-:W-:-:S08]  /*0480*/  DFMA R8, R10, R8, R10 ;  /* 0x000000080a08722b */ /* 0x000fd0000000000a */
[----:B------:R-:W-:-:S08]  /*0490*/  DMUL R10, R8, 4 ;  /* 0x40100000080a7828 */ /* 0x000fd00000000000 */
[----:B------:R-:W-:-:S08]  /*04a0*/  DFMA R12, -R18, R10, 4 ;  /* 0x40100000120c742b */ /* 0x000fd0000000010a */
[----:B------:R-:W-:-:S10]  /*04b0*/  DFMA R2, R8, R12, R10 ;  /* 0x0000000c0802722b */ /* 0x000fd4000000000a */
[----:B------:R-:W-:-:S05]  /*04c0*/  FFMA R7, RZ, R19, R3 ;  /* 0x00000013ff077223 */ /* 0x000fca0000000003 */
[----:B------:R-:W-:-:S13]  /*04d0*/  FSETP.GT.AND P0, PT, |R7|, 1.469367938527859385e-39, PT ;  /* 0x001000000700780b */ /* 0x000fda0003f04200 */
[----:B------:R-:W-:Y:S05]  /*04e0*/  @P0 BRA `(.L_x_2) ;  /* 0x0000000000180947 */ /* 0x000fea0003800000 */
[----:B------:R-:W-:Y:S01]  /*04f0*/  IMAD.MOV.U32 R16, RZ, RZ, RZ ;  /* 0x000000ffff107224 */ /* 0x000fe200078e00ff */
[----:B------:R-:W-:Y:S01]  /*0500*/  MOV R8, 0x530 ;  /* 0x0000053000087802 */ /* 0x000fe20000000f00 */
[----:B------:R-:W-:-:S07]  /*0510*/  IMAD.MOV.U32 R17, RZ, RZ, 0x40100000 ;  /* 0x40100000ff117424 */ /* 0x000fce00078e00ff */
[----:B------:R-:W-:Y:S05]  /*0520*/  CALL.REL.NOINC `($__internal_0_$__cuda_sm20_div_rn_f64_full) ;  /* 0x0000000800e47944 */ /* 0x000fea0003c00000 */
[----:B------:R-:W-:Y:S02]  /*0530*/  IMAD.MOV.U32 R2, RZ, RZ, R10 ;  /* 0x000000ffff027224 */ /* 0x000fe400078e000a */
[----:B------:R-:W-:-:S07]  /*0540*/  IMAD.MOV.U32 R3, RZ, RZ, R11 ;  /* 0x000000ffff037224 */ /* 0x000fce00078e000b */
.L_x_2:
[----:B------:R-:W-:Y:S05]  /*0550*/  BSYNC.RECONVERGENT B0 ;  /* 0x0000000000007941 */ /* 0x000fea0003800200 */
.L_x_1:
[----:B------:R-:W-:Y:S01]  /*0560*/  DFMA R18, R22, R22, 1 ;  /* 0x3ff000001612742b */ /* 0x000fe20000000016 */
[----:B------:R-:W-:Y:S01]  /*0570*/  IMAD.MOV.U32 R8, RZ, RZ, 0x1 ;  /* 0x00000001ff087424 */ /* 0x000fe200078e00ff */
[----:B------:R-:W-:Y:S04]  /*0580*/  BSSY.RECONVERGENT B0, `(.L_x_3) ;  /* 0x0000013000007945 */ /* 0x000fe80003800200 */
[----:B------:R-:W0:Y:S02]  /*0590*/  MUFU.RCP64H R9, R19 ;  /* 0x0000001300097308 */ /* 0x000e240000001800 */
        /* <DEDUP_REMOVED lines=12> */
[----:B------:R-:W-:Y:S02]  /*0660*/  MOV R17, 0x40100000 ;  /* 0x4010000000117802 */ /* 0x000fe40000000f00 */
[----:B------:R-:W-:-:S07]  /*0670*/  MOV R8, 0x690 ;  /* 0x0000069000087802 */ /* 0x000fce0000000f00 */
[----:B------:R-:W-:Y:S05]  /*0680*/  CALL.REL.NOINC `($__internal_0_$__cuda_sm20_div_rn_f64_full) ;  /* 0x00000008008c7944 */ /* 0x000fea0003c00000 */
[----:B------:R-:W-:Y:S02]  /*0690*/  IMAD.MOV.U32 R8, RZ, RZ, R10 ;  /* 0x000000ffff087224 */ /* 0x000fe400078e000a */
[----:B------:R-:W-:-:S07]  /*06a0*/  IMAD.MOV.U32 R9, RZ, RZ, R11 ;  /* 0x000000ffff097224 */ /* 0x000fce00078e000b */
.L_x_4:
[----:B------:R-:W-:Y:S05]  /*06b0*/  BSYNC.RECONVERGENT B0 ;  /* 0x0000000000007941 */ /* 0x000fea0003800200 */
.L_x_3:
[----:B------:R-:W-:Y:S01]  /*06c0*/  VIADD R23, R25, 0x1 ;  /* 0x0000000119177836 */ /* 0x000fe20000000000 */
[----:B------:R-:W-:Y:S01]  /*06d0*/  DADD R2, R8, R2 ;  /* 0x0000000008027229 */ /* 0x000fe20000000002 */
[----:B------:R-:W0:Y:S01]  /*06e0*/  LDCU.64 UR4, c[0x0][0x358] ;  /* 0x00006b00ff0477ac */ /* 0x000e220008000a00 */
[----:B------:R-:W-:Y:S02]  /*06f0*/  BSSY.RECONVERGENT B0, `(.L_x_5) ;  /* 0x0000097000007945 */ /* 0x000fe40003800200 */
[----:B------:R-:W-:Y:S01]  /*0700*/  ISETP.GE.AND P0, PT, R23, R0, PT ;  /* 0x000000001700720c */ /* 0x000fe20003f06270 */
[----:B------:R-:W1:Y:S03]  /*0710*/  LDCU.64 UR8, c[0x0][0x388] ;  /* 0x00007100ff0877ac */ /* 0x000e660008000a00 */
[----:B------:R-:W-:Y:S01]  /*0720*/  DMUL R2, R2, 0.5 ;  /* 0x3fe0000002027828 */ /* 0x000fe20000000000 */
[----:B------:R-:W2:Y:S08]  /*0730*/  LDCU.64 UR6, c[0x0][0x388] ;  /* 0x00007100ff0677ac */ /* 0x000eb00008000a00 */
[----:B------:R-:W-:Y:S05]  /*0740*/  @P0 BRA `(.L_x_6) ;  /* 0x0000000800440947 */ /* 0x000fea0003800000 */
[----:B------:R-:W-:Y:S01]  /*0750*/  LOP3.LUT R7, RZ, R25, RZ, 0x33, !PT ;  /* 0x00000019ff077212 */ /* 0x000fe200078e33ff */
[----:B------:R-:W-:Y:S04]  /*0760*/  BSSY.RECONVERGENT B1, `(.L_x_7) ;  /* 0x0000026000017945 */ /* 0x000fe80003800200 */
[----:B------:R-:W-:-:S05]  /*0770*/  IMAD.IADD R7, R0, 0x1, R7 ;  /* 0x0000000100077824 */ /* 0x000fca00078e0207 */
[----:B------:R-:W-:-:S13]  /*0780*/  LOP3.LUT P0, R7, R7, 0x3, RZ, 0xc0, !PT ;  /* 0x0000000307077812 */ /* 0x000fda000780c0ff */
[----:B------:R-:W-:Y:S05]  /*0790*/  @!P0 BRA `(.L_x_8) ;  /* 0x0000000000888947 */ /* 0x000fea0003800000 */
[----:B------:R-:W-:Y:S01]  /*07a0*/  BSSY.RECONVERGENT B2, `(.L_x_9) ;  /* 0x0000020000027945 */ /* 0x000fe20003800200 */
[----:B------:R-:W-:Y:S01]  /*07b0*/  IMAD.MOV R22, RZ, RZ, -R7 ;  /* 0x000000ffff167224 */ /* 0x000fe200078e0a07 */
[----:B------:R-:W-:-:S07]  /*07c0*/  MOV R23, R25 ;  /* 0x0000001900177202 */ /* 0x000fce0000000f00 */
.L_x_12:
[----:B------:R-:W-:Y:S01]  /*07d0*/  VIADD R23, R23, 0x1 ;  /* 0x0000000117177836 */ /* 0x000fe20000000000 */
[----:B------:R-:W-:Y:S01]  /*07e0*/  BSSY.RECONVERGENT B3, `(.L_x_10) ;  /* 0x0000019000037945 */ /* 0x000fe20003800200 */
[----:B------:R-:W-:Y:S02]  /*07f0*/  VIADD R22, R22, 0x1 ;  /* 0x0000000116167836 */ /* 0x000fe40000000000 */
[----:B------:R-:W2:Y:S03]  /*0800*/  I2F.F64 R8, R23 ;  /* 0x0000001700087312 */ /* 0x000ea60000201c00 */
[----:B------:R-:W-:Y:S01]  /*0810*/  ISETP.NE.AND P1, PT, R22, RZ, PT ;  /* 0x000000ff1600720c */ /* 0x000fe20003f25270 */
[----:B--2---:R-:W-:-:S08]  /*0820*/  DFMA R8, R8, R4, UR6 ;  /* 0x0000000608087e2b */ /* 0x004fd00008000004 */
[----:B------:R-:W-:Y:S01]  /*0830*/  DFMA R18, R8, R8, 1 ;  /* 0x3ff000000812742b */ /* 0x000fe20000000008 */
[----:B------:R-:W-:-:S05]  /*0840*/  IMAD.MOV.U32 R8, RZ, RZ, 0x1 ;  /* 0x00000001ff087424 */ /* 0x000fca00078e00ff */
[----:B------:R-:W2:Y:S02]  /*0850*/  MUFU.RCP64H R9, R19 ;  /* 0x0000001300097308 */ /* 0x000ea40000001800 */
[----:B--2---:R-:W-:-:S08]  /*0860*/  DFMA R10, -R18, R8, 1 ;  /* 0x3ff00000120a742b */ /* 0x004fd00000000108 */
        /* <DEDUP_REMOVED lines=13> */
[----:B01----:R-:W-:Y:S05]  /*0940*/  CALL.REL.NOINC `($__internal_0_$__cuda_sm20_div_rn_f64_full) ;  /* 0x0000000400dc7944 */ /* 0x003fea0003c00000 */
[----:B------:R-:W-:Y:S01]  /*0950*/  MOV R8, R10 ;  /* 0x0000000a00087202 */ /* 0x000fe20000000f00 */
[----:B------:R-:W-:-:S07]  /*0960*/  IMAD.MOV.U32 R9, RZ, RZ, R11 ;  /* 0x000000ffff097224 */ /* 0x000fce00078e000b */
.L_x_11:
[----:B01----:R-:W-:Y:S05]  /*0970*/  BSYNC.RECONVERGENT B3 ;  /* 0x0000000000037941 */ /* 0x003fea0003800200 */
.L_x_10:
[----:B------:R-:W-:Y:S01]  /*0980*/  DADD R2, R8, R2 ;  /* 0x0000000008027229 */ /* 0x000fe20000000002 */
[----:B------:R-:W-:Y:S10]  /*0990*/  @P1 BRA `(.L_x_12) ;  /* 0xfffffffc008c1947 */ /* 0x000ff4000383ffff */
[----:B------:R-:W-:Y:S05]  /*09a0*/  BSYNC.RECONVERGENT B2 ;  /* 0x0000000000027941 */ /* 0x000fea0003800200 */
.L_x_9:
[----:B------:R-:W-:-:S07]  /*09b0*/  VIADD R23, R23, 0x1 ;  /* 0x0000000117177836 */ /* 0x000fce0000000000 */
.L_x_8:
[----:B012---:R-:W-:Y:S05]  /*09c0*/  BSYNC.RECONVERGENT B1 ;  /* 0x0000000000017941 */ /* 0x007fea0003800200 */
.L_x_7:
[----:B------:R-:W-:-:S04]  /*09d0*/  IADD3 R25, PT, PT, R0, -0x2, -R25 ;  /* 0xfffffffe00197810 */ /* 0x000fc80007ffe819 */
[----:B------:R-:W-:-:S13]  /*09e0*/  ISETP.GE.U32.AND P0, PT, R25, 0x3, PT ;  /* 0x000000031900780c */ /* 0x000fda0003f06070 */
[----:B------:R-:W-:Y:S05]  /*09f0*/  @!P0 BRA `(.L_x_6) ;  /* 0x0000000400988947 */ /* 0x000fea0003800000 */
.L_x_21:
[----:B------:R-:W0:Y:S01]  /*0a00*/  I2F.F64 R8, R23 ;  /* 0x0000001700087312 */ /* 0x000e220000201c00 */
[----:B------:R-:W-:Y:S01]  /*0a10*/  BSSY.RECONVERGENT B1, `(.L_x_13) ;  /* 0x0000016000017945 */ /* 0x000fe20003800200 */
[----:B0-----:R-:W-:-:S08]  /*0a20*/  DFMA R8, R8, R4, UR8 ;  /* 0x0000000808087e2b */ /* 0x001fd00008000004 */
[----:B------:R-:W-:Y:S01]  /*0a30*/  DFMA R18, R8, R8, 1 ;  /* 0x3ff000000812742b */ /* 0x000fe20000000008 */
[----:B------:R-:W-:-:S05]  /*0a40*/  IMAD.MOV.U32 R8, RZ, RZ, 0x1 ;  /* 0x00000001ff087424 */ /* 0x000fca00078e00ff */
        /* <DEDUP_REMOVED lines=16> */
[----:B------:R-:W-:Y:S01]  /*0b50*/  MOV R8, R10 ;  /* 0x0000000a00087202 */ /* 0x000fe20000000f00 */
[----:B------:R-:W-:-:S07]  /*0b60*/  IMAD.MOV.U32 R9, RZ, RZ, R11 ;  /* 0x000000ffff097224 */ /* 0x000fce00078e000b */
.L_x_14:
[----:B------:R-:W-:Y:S05]  /*0b70*/  BSYNC.RECONVERGENT B1 ;  /* 0x0000000000017941 */ /* 0x000fea0003800200 */
.L_x_13:
[----:B------:R-:W-:Y:S01]  /*0b80*/  VIADD R7, R23, 0x1 ;  /* 0x0000000117077836 */ /* 0x000fe20000000000 */
[----:B------:R-:W-:Y:S01]  /*0b90*/  BSSY.RECONVERGENT B1, `(.L_x_15) ;  /* 0x0000016000017945 */ /* 0x000fe20003800200 */
[----:B------:R-:W-:Y:S02]  /*0ba0*/  DADD R2, R8, R2 ;  /* 0x0000000008027229 */ /* 0x000fe40000000002 */
[----:B------:R-:W0:Y:S02]  /*0bb0*/  I2F.F64 R10, R7 ;  /* 0x00000007000a7312 */ /* 0x000e240000201c00 */
        /* <DEDUP_REMOVED lines=19> */
.L_x_16:
[----:B------:R-:W-:Y:S05]  /*0cf0*/  BSYNC.RECONVERGENT B1 ;  /* 0x0000000000017941 */ /* 0x000fea0003800200 */
.L_x_15:
[----:B------:R-:W-:Y:S01]  /*0d00*/  IADD3 R7, PT, PT, R23, 0x2, RZ ;  /* 0x0000000217077810 */ /* 0x000fe20007ffe0ff */
        /* <DEDUP_REMOVED lines=24> */
.L_x_18:
[----:B------:R-:W-:Y:S05]  /*0e90*/  BSYNC.RECONVERGENT B1 ;  /* 0x0000000000017941 */ /* 0x000fea0003800200 */
.L_x_17:
        /* <DEDUP_REMOVED lines=23> */
.L_x_20:
[----:B------:R-:W-:Y:S05]  /*1010*/  BSYNC.RECONVERGENT B1 ;  /* 0x0000000000017941 */ /* 0x000fea0003800200 */
.L_x_19:
[----:B------:R-:W-:Y:S01]  /*1020*/  VIADD R23, R23, 0x4 ;  /* 0x0000000417177836 */ /* 0x000fe20000000000 */
[----:B------:R-:W-:-:S04]  /*1030*/  DADD R2, R2, R10 ;  /* 0x0000000002027229 */ /* 0x000fc8000000000a */
[----:B------:R-:W-:-:S13]  /*1040*/  ISETP.NE.AND P0, PT, R23, R0, PT ;  /* 0x000000001700720c */ /* 0x000fda0003f05270 */
[----:B------:R-:W-:Y:S05]  /*1050*/  @P0 BRA `(.L_x_21) ;  /* 0xfffffff800680947 */ /* 0x000fea000383ffff */
.L_x_6:
[----:B012---:R-:W-:Y:S05]  /*1060*/  BSYNC.RECONVERGENT B0 ;  /* 0x0000000000007941 */ /* 0x007fea0003800200 */
.L_x_5:
[----:B------:R-:W0:Y:S01]  /*1070*/  LDC.64 R8, c[0x0][0x380] ;  /* 0x0000e000ff087b82 */ /* 0x000e220000000a00 */
[----:B------:R-:W-:Y:S01]  /*1080*/  DMUL R2, R4, R2 ;  /* 0x0000000204027228 */ /* 0x000fe20000000000 */
[----:B0-----:R-:W-:-:S06]  /*1090*/  IMAD.WIDE R6, R6, 0x8, R8 ;  /* 0x0000000806067825 */ /* 0x001fcc00078e0208 */
[----:B------:R-:W-:Y:S01]  /*10a0*/  STG.E.64 desc[UR4][R6.64], R2 ;  /* 0x0000000206007986 */ /* 0x000fe2000c101b04 */
[----:B------:R-:W-:Y:S05]  /*10b0*/  EXIT ;  /* 0x000000000000794d */ /* 0x000fea0003800000 */
        .weak           $__internal_0_$__cuda_sm20_div_rn_f64_full
        .type           $__internal_0_$__cuda_sm20_div_rn_f64_full,@function
        .size           $__internal_0_$__cuda_sm20_div_rn_f64_full,(.L_x_28 - $__internal_0_$__cuda_sm20_div_rn_f64_full)
$__internal_0_$__cuda_sm20_div_rn_f64_full:
[C---:B------:R-:W-:Y:S01]  /*10c0*/  FSETP.GEU.AND P0, PT, |R19|.reuse, 1.469367938527859385e-39, PT ;  /* 0x001000001300780b */ /* 0x040fe20003f0e200 */
[----:B------:R-:W-:Y:S01]  /*10d0*/  IMAD.MOV.U32 R9, RZ, RZ, 0x1ca00000 ;  /* 0x1ca00000ff097424 */ /* 0x000fe200078e00ff */
[----:B------:R-:W-:Y:S01]  /*10e0*/  LOP3.LUT R20, R19, 0x800fffff, RZ, 0xc0, !PT ;  /* 0x800fffff13147812 */ /* 0x000fe200078ec0ff */
[----:B------:R-:W-:Y:S01]  /*10f0*/  IMAD.MOV.U32 R14, RZ, RZ, R16 ;  /* 0x000000ffff0e7224 */ /* 0x000fe200078e0010 */
[----:B------:R-:W-:Y:S01]  /*1100*/  MOV R26, 0x1 ;  /* 0x00000001001a7802 */ /* 0x000fe20000000f00 */
[----:B------:R-:W-:Y:S01]  /*1110*/  BSSY.RECONVERGENT B4, `(.L_x_22) ;  /* 0x0000052000047945 */ /* 0x000fe20003800200 */
[----:B------:R-:W-:Y:S01]  /*1120*/  LOP3.LUT R21, R20, 0x3ff00000, RZ, 0xfc, !PT ;  /* 0x3ff0000014157812 */ /* 0x000fe200078efcff */
[----:B------:R-:W-:Y:S01]  /*1130*/  IMAD.MOV.U32 R20, RZ, RZ, R18 ;  /* 0x000000ffff147224 */ /* 0x000fe200078e0012 */
[C---:B------:R-:W-:Y:S02]  /*1140*/  FSETP.GEU.AND P3, PT, |R17|.reuse, 1.469367938527859385e-39, PT ;  /* 0x001000001100780b */ /* 0x040fe40003f6e200 */
[----:B------:R-:W-:-:S02]  /*1150*/  LOP3.LUT R7, R17, 0x7ff00000, RZ, 0xc0, !PT ;  /* 0x7ff0000011077812 */ /* 0x000fc400078ec0ff */
[----:B------:R-:W-:Y:S01]  /*1160*/  LOP3.LUT R11, R19, 0x7ff00000, RZ, 0xc0, !PT ;  /* 0x7ff00000130b7812 */ /* 0x000fe200078ec0ff */
[----:B------:R-:W-:-:S03]  /*1170*/  @!P0 DMUL R20, R18, 8.98846567431157953865e+307 ;  /* 0x7fe0000012148828 */ /* 0x000fc60000000000 */
[----:B------:R-:W-:-:S03]  /*1180*/  ISETP.GE.U32.AND P2, PT, R7, R11, PT ;  /* 0x0000000b0700720c */ /* 0x000fc60003f46070 */
[----:B------:R-:W0:Y:S01]  /*1190*/  MUFU.RCP64H R27, R21 ;  /* 0x00000015001b7308 */ /* 0x000e220000001800 */
[----:B------:R-:W-:Y:S02]  /*11a0*/  SEL R15, R9, 0x63400000, !P2 ;  /* 0x63400000090f7807 */ /* 0x000fe40005000000 */
[----:B------:R-:W-:Y:S02]  /*11b0*/  @!P3 LOP3.LUT R10, R19, 0x7ff00000, RZ, 0xc0, !PT ;  /* 0x7ff00000130ab812 */ /* 0x000fe400078ec0ff */
[----:B------:R-:W-:Y:S02]  /*11c0*/  LOP3.LUT R15, R15, 0x800fffff, R17, 0xf8, !PT ;  /* 0x800fffff0f0f7812 */ /* 0x000fe400078ef811 */
[----:B------:R-:W-:Y:S02]  /*11d0*/  @!P3 ISETP.GE.U32.AND P4, PT, R7, R10, PT ;  /* 0x0000000a0700b20c */ /* 0x000fe40003f86070 */
[----:B------:R-:W-:Y:S01]  /*11e0*/  @!P0 LOP3.LUT R11, R21, 0x7ff00000, RZ, 0xc0, !PT ;  /* 0x7ff00000150b8812 */ /* 0x000fe200078ec0ff */
[----:B0-----:R-:W-:-:S08]  /*11f0*/  DFMA R12, R26, -R20, 1 ;  /* 0x3ff000001a0c742b */ /* 0x001fd00000000814 */
[----:B------:R-:W-:-:S08]  /*1200*/  DFMA R12, R12, R12, R12 ;  /* 0x0000000c0c0c722b */ /* 0x000fd0000000000c */
[----:B------:R-:W-:Y:S01]  /*1210*/  DFMA R26, R26, R12, R26 ;  /* 0x0000000c1a1a722b */ /* 0x000fe2000000001a */
[----:B------:R-:W-:Y:S01]  /*1220*/  @!P3 SEL R13, R9, 0x63400000, !P4 ;  /* 0x63400000090db807 */ /* 0x000fe20006000000 */
[----:B------:R-:W-:-:S03]  /*1230*/  @!P3 IMAD.MOV.U32 R12, RZ, RZ, RZ ;  /* 0x000000ffff0cb224 */ /* 0x000fc600078e00ff */
[----:B------:R-:W-:-:S03]  /*1240*/  @!P3 LOP3.LUT R10, R13, 0x80000000, R17, 0xf8, !PT ;  /* 0x800000000d0ab812 */ /* 0x000fc600078ef811 */
[----:B------:R-:W-:Y:S01]  /*1250*/  DFMA R28, R26, -R20, 1 ;  /* 0x3ff000001a1c742b */ /* 0x000fe20000000814 */
[----:B------:R-:W-:Y:S01]  /*1260*/  @!P3 LOP3.LUT R13, R10, 0x100000, RZ, 0xfc, !PT ;  /* 0x001000000a0db812 */ /* 0x000fe200078efcff */
[----:B------:R-:W-:-:S05]  /*1270*/  IMAD.MOV.U32 R10, RZ, RZ, R7 ;  /* 0x000000ffff0a7224 */ /* 0x000fca00078e0007 */
[----:B------:R-:W-:Y:S02]  /*1280*/  @!P3 DFMA R14, R14, 2, -R12 ;  /* 0x400000000e0eb82b */ /* 0x000fe4000000080c */
[----:B------:R-:W-:-:S08]  /*1290*/  DFMA R28, R26, R28, R26 ;  /* 0x0000001c1a1c722b */ /* 0x000fd0000000001a */
[----:B------:R-:W-:Y:S01]  /*12a0*/  @!P3 LOP3.LUT R10, R15, 0x7ff00000, RZ, 0xc0, !PT ;  /* 0x7ff000000f0ab812 */ /* 0x000fe200078ec0ff */
[----:B------:R-:W-:-:S04]  /*12b0*/  DMUL R26, R28, R14 ;  /* 0x0000000e1c1a7228 */ /* 0x000fc80000000000 */
[----:B------:R-:W-:-:S04]  /*12c0*/  VIADD R24, R10, 0xffffffff ;  /* 0xffffffff0a187836 */ /* 0x000fc80000000000 */
[----:B------:R-:W-:Y:S01]  /*12d0*/  DFMA R12, R26, -R20, R14 ;  /* 0x800000141a0c722b */ /* 0x000fe2000000000e */
[----:B------:R-:W-:Y:S02]  /*12e0*/  ISETP.GT.U32.AND P0, PT, R24, 0x7feffffe, PT ;  /* 0x7feffffe1800780c */ /* 0x000fe40003f04070 */
[----:B------:R-:W-:-:S04]  /*12f0*/  IADD3 R24, PT, PT, R11, -0x1, RZ ;  /* 0xffffffff0b187810 */ /* 0x000fc80007ffe0ff */
[----:B------:R-:W-:Y:S01]  /*1300*/  ISETP.GT.U32.OR P0, PT, R24, 0x7feffffe, P0 ;  /* 0x7feffffe1800780c */ /* 0x000fe20000704470 */
[----:B------:R-:W-:-:S12]  /*1310*/  DFMA R12, R28, R12, R26 ;  /* 0x0000000c1c0c722b */ /* 0x000fd8000000001a */
[----:B------:R-:W-:Y:S05]  /*1320*/  @P0 BRA `(.L_x_23) ;  /* 0x00000000006c0947 */ /* 0x000fea0003800000 */
[----:B------:R-:W-:Y:S01]  /*1330*/  LOP3.LUT R10, R19, 0x7ff00000, RZ, 0xc0, !PT ;  /* 0x7ff00000130a7812 */ /* 0x000fe200078ec0ff */
[----:B------:R-:W-:-:S03]  /*1340*/  IMAD.MOV.U32 R16, RZ, RZ, RZ ;  /* 0x000000ffff107224 */ /* 0x000fc600078e00ff */
[CC--:B------:R-:W-:Y:S02]  /*1350*/  VIADDMNMX R11, R7.reuse, -R10.reuse, 0xb9600000, !PT ;  /* 0xb9600000070b7446 */ /* 0x0c0fe4000780090a */
[----:B------:R-:W-:Y:S02]  /*1360*/  ISETP.GE.U32.AND P0, PT, R7, R10, PT ;  /* 0x0000000a0700720c */ /* 0x000fe40003f06070 */
[----:B------:R-:W-:Y:S02]  /*1370*/  VIMNMX R11, PT, PT, R11, 0x46a00000, PT ;  /* 0x46a000000b0b7848 */ /* 0x000fe40003fe0100 */
[----:B------:R-:W-:-:S05]  /*1380*/  SEL R10, R9, 0x63400000, !P0 ;  /* 0x63400000090a7807 */ /* 0x000fca0004000000 */
[----:B------:R-:W-:-:S04]  /*1390*/  IMAD.IADD R10, R11, 0x1, -R10 ;  /* 0x000000010b0a7824 */ /* 0x000fc800078e0a0a */
[----:B------:R-:W-:-:S06]  /*13a0*/  VIADD R17, R10, 0x7fe00000 ;  /* 0x7fe000000a117836 */ /* 0x000fcc0000000000 */
[----:B------:R-:W-:-:S10]  /*13b0*/  DMUL R26, R12, R16 ;  /* 0x000000100c1a7228 */ /* 0x000fd40000000000 */
[----:B------:R-:W-:-:S13]  /*13c0*/  FSETP.GTU.AND P0, PT, |R27|, 1.469367938527859385e-39, PT ;  /* 0x001000001b00780b */ /* 0x000fda0003f0c200 */
[----:B------:R-:W-:Y:S05]  /*13d0*/  @P0 BRA `(.L_x_24) ;  /* 0x0000000000940947 */ /* 0x000fea0003800000 */
[----:B------:R-:W-:Y:S01]  /*13e0*/  DFMA R14, R12, -R20, R14 ;  /* 0x800000140c0e722b */ /* 0x000fe2000000000e */
[----:B------:R-:W-:-:S09]  /*13f0*/  IMAD.MOV.U32 R16, RZ, RZ, RZ ;  /* 0x000000ffff107224 */ /* 0x000fd200078e00ff */
[C---:B------:R-:W-:Y:S02]  /*1400*/  FSETP.NEU.AND P0, PT, R15.reuse, RZ, PT ;  /* 0x000000ff0f00720b */ /* 0x040fe40003f0d000 */
[----:B------:R-:W-:-:S04]  /*1410*/  LOP3.LUT R18, R15, 0x80000000, R19, 0x48, !PT ;  /* 0x800000000f127812 */ /* 0x000fc800078e4813 */
[----:B------:R-:W-:-:S07]  /*1420*/  LOP3.LUT R17, R18, R17, RZ, 0xfc, !PT ;  /* 0x0000001112117212 */ /* 0x000fce00078efcff */
[----:B------:R-:W-:Y:S05]  /*1430*/  @!P0 BRA `(.L_x_24) ;  /* 0x00000000007c8947 */ /* 0x000fea0003800000 */
[----:B------:R-:W-:Y:S01]  /*1440*/  IMAD.MOV R15, RZ, RZ, -R10 ;  /* 0x000000ffff0f7224 */ /* 0x000fe200078e0a0a */
[----:B------:R-:W-:Y:S02]  /*1450*/  MOV R14, RZ ;  /* 0x000000ff000e7202 */ /* 0x000fe40000000f00 */
[----:B------:R-:W-:-:S04]  /*1460*/  IADD3 R7, PT, PT, -R10, -0x43300000, RZ ;  /* 0xbcd000000a077810 */ /* 0x000fc80007ffe1ff */
[----:B------:R-:W-:Y:S02]  /*1470*/  DFMA R14, R26, -R14, R12 ;  /* 0x8000000e1a0e722b */ /* 0x000fe4000000000c */
[----:B------:R-:W-:-:S08]  /*1480*/  DMUL.RP R12, R12, R16 ;  /* 0x000000100c0c7228 */ /* 0x000fd00000008000 */
[----:B------:R-:W-:Y:S02]  /*1490*/  FSETP.NEU.AND P0, PT, |R15|, R7, PT ;  /* 0x000000070f00720b */ /* 0x000fe40003f0d200 */
[----:B------:R-:W-:Y:S02]  /*14a0*/  LOP3.LUT R7, R13, R18, RZ, 0x3c, !PT ;  /* 0x000000120d077212 */ /* 0x000fe400078e3cff */
[----:B------:R-:W-:Y:S02]  /*14b0*/  FSEL R26, R12, R26, !P0 ;  /* 0x0000001a0c1a7208 */ /* 0x000fe40004000000 */
[----:B------:R-:W-:Y:S01]  /*14c0*/  FSEL R27, R7, R27, !P0 ;  /* 0x0000001b071b7208 */ /* 0x000fe20004000000 */
[----:B------:R-:W-:Y:S06]  /*14d0*/  BRA `(.L_x_24) ;  /* 0x0000000000547947 */ /* 0x000fec0003800000 */
.L_x_23:
[----:B------:R-:W-:-:S14]  /*14e0*/  DSETP.NAN.AND P0, PT, R16, R16, PT ;  /* 0x000000101000722a */ /* 0x000fdc0003f08000 */
[----:B------:R-:W-:Y:S05]  /*14f0*/  @P0 BRA `(.L_x_25) ;  /* 0x0000000000440947 */ /* 0x000fea0003800000 */
[----:B------:R-:W-:-:S14]  /*1500*/  DSETP.NAN.AND P0, PT, R18, R18, PT ;  /* 0x000000121200722a */ /* 0x000fdc0003f08000 */
[----:B------:R-:W-:Y:S05]  /*1510*/  @P0 BRA `(.L_x_26) ;  /* 0x0000000000300947 */ /* 0x000fea0003800000 */
[----:B------:R-:W-:Y:S01]  /*1520*/  ISETP.NE.AND P0, PT, R10, R11, PT ;  /* 0x0000000b0a00720c */ /* 0x000fe20003f05270 */
[----:B------:R-:W-:Y:S02]  /*1530*/  IMAD.MOV.U32 R26, RZ, RZ, 0x0 ;  /* 0x00000000ff1a7424 */ /* 0x000fe400078e00ff */
[----:B------:R-:W-:-:S10]  /*1540*/  IMAD.MOV.U32 R27, RZ, RZ, -0x80000 ;  /* 0xfff80000ff1b7424 */ /* 0x000fd400078e00ff */
[----:B------:R-:W-:Y:S05]  /*1550*/  @!P0 BRA `(.L_x_24) ;  /* 0x0000000000348947 */ /* 0x000fea0003800000 */
[----:B------:R-:W-:Y:S02]  /*1560*/  ISETP.NE.AND P0, PT, R10, 0x7ff00000, PT ;  /* 0x7ff000000a00780c */ /* 0x000fe40003f05270 */
[----:B------:R-:W-:Y:S02]  /*1570*/  LOP3.LUT R27, R17, 0x80000000, R19, 0x48, !PT ;  /* 0x80000000111b7812 */ /* 0x000fe400078e4813 */
[----:B------:R-:W-:-:S13]  /*1580*/  ISETP.EQ.OR P0, PT, R11, RZ, !P0 ;  /* 0x000000ff0b00720c */ /* 0x000fda0004702670 */
[----:B------:R-:W-:Y:S01]  /*1590*/  @P0 LOP3.LUT R7, R27, 0x7ff00000, RZ, 0xfc, !PT ;  /* 0x7ff000001b070812 */ /* 0x000fe200078efcff */
[----:B------:R-:W-:Y:S02]  /*15a0*/  @!P0 IMAD.MOV.U32 R26, RZ, RZ, RZ ;  /* 0x000000ffff1a8224 */ /* 0x000fe400078e00ff */
[----:B------:R-:W-:Y:S02]  /*15b0*/  @P0 IMAD.MOV.U32 R26, RZ, RZ, RZ ;  /* 0x000000ffff1a0224 */ /* 0x000fe400078e00ff */
[----:B------:R-:W-:Y:S01]  /*15c0*/  @P0 IMAD.MOV.U32 R27, RZ, RZ, R7 ;  /* 0x000000ffff1b0224 */ /* 0x000fe200078e0007 */
[----:B------:R-:W-:Y:S06]  /*15d0*/  BRA `(.L_x_24) ;  /* 0x0000000000147947 */ /* 0x000fec0003800000 */
.L_x_26:
[----:B------:R-:W-:Y:S02]  /*15e0*/  LOP3.LUT R27, R19, 0x80000, RZ, 0xfc, !PT ;  /* 0x00080000131b7812 */ /* 0x000fe400078efcff */
[----:B------:R-:W-:Y:S01]  /*15f0*/  MOV R26, R18 ;  /* 0x00000012001a7202 */ /* 0x000fe20000000f00 */
[----:B------:R-:W-:Y:S06]  /*1600*/  BRA `(.L_x_24) ;  /* 0x0000000000087947 */ /* 0x000fec0003800000 */
.L_x_25:
[----:B------:R-:W-:Y:S01]  /*1610*/  LOP3.LUT R27, R17, 0x80000, RZ, 0xfc, !PT ;  /* 0x00080000111b7812 */ /* 0x000fe200078efcff */
[----:B------:R-:W-:-:S07]  /*1620*/  IMAD.MOV.U32 R26, RZ, RZ, R16 ;  /* 0x000000ffff1a7224 */ /* 0x000fce00078e0010 */
.L_x_24:
[----:B------:R-:W-:Y:S05]  /*1630*/  BSYNC.RECONVERGENT B4 ;  /* 0x0000000000047941 */ /* 0x000fea0003800200 */
.L_x_22:
[----:B------:R-:W-:Y:S02]  /*1640*/  IMAD.MOV.U32 R9, RZ, RZ, 0x0 ;  /* 0x00000000ff097424 */ /* 0x000fe400078e00ff */
[----:B------:R-:W-:Y:S02]  /*1650*/  IMAD.MOV.U32 R10, RZ, RZ, R26 ;  /* 0x000000ffff0a7224 */ /* 0x000fe400078e001a */
[----:B------:R-:W-:Y:S01]  /*1660*/  IMAD.MOV.U32 R11, RZ, RZ, R27 ;  /* 0x000000ffff0b7224 */ /* 0x000fe200078e001b */
[----:B------:R-:W-:Y:S06]  /*1670*/  RET.REL.NODEC R8 `(_Z16trapezoidal_rulePdddi) ;  /* 0xffffffe808607950 */ /* 0x000fec0003c3ffff */
.L_x_27:
[----:B------:R-:W-:-:S00]  /*1680*/  BRA `(.L_x_27) ;  /* 0xfffffffc00fc7947 */ /* 0x000fc0000383ffff */
[----:B------:R-:W-:-:S00]  /*1690*/  NOP ;  /* 0x0000000000007918 */ /* 0x000fc00000000000 */
        /* <DEDUP_REMOVED lines=14> */
.L_x_28:


//--------------------- .nv.shared.reserved.0     --------------------------
	.section	.nv.shared.reserved.0,"aw",@nobits
	.weak		__nv_reservedSMEM_offset_0_alias
	.size		__nv_reservedSMEM_offset_0_alias, 0, 64
	.other		__nv_reservedSMEM_offset_0_alias,@"STO_CUDA_RESERVED_SHARED STV_DEFAULT"
__nv_reservedSMEM_offset_0_alias:
	.zero		0
	.zero		64


//--------------------- .nv.constant0._Z16trapezoidal_rulePdddi --------------------------
	.section	.nv.constant0._Z16trapezoidal_rulePdddi,"a",@progbits
	.sectionflags	@""
	.align	4
.nv.constant0._Z16trapezoidal_rulePdddi:
	.zero		924


//--------------------- SYMBOLS --------------------------

	.type		.nv.reservedSmem.offset0,@object
	.size		.nv.reservedSmem.offset0,0x4
